	.headerflags	@"EF_CUDA_TEXMODE_UNIFIED EF_CUDA_64BIT_ADDRESS EF_CUDA_ACCELERATORS EF_CUDA_SM90 EF_CUDA_VIRTUAL_SM(EF_CUDA_SM90)"
	.elftype	@"ET_EXEC"


//--------------------- .nv.info                  --------------------------
	.section	.nv.info,"",@"SHT_CUDA_INFO"
	.align	4


	//----- nvinfo : EIATTR_REGCOUNT
	.align		4
        /*0000*/ 	.byte	0x04, 0x2f
        /*0002*/ 	.short	(.L_1 - .L_0)
	.align		4
.L_0:
        /*0004*/ 	.word	index@(triton_per_fused__softmax_4)
        /*0008*/ 	.word	0x00000012


	//----- nvinfo : EIATTR_MIN_STACK_SIZE
	.align		4
.L_1:
        /*000c*/ 	.byte	0x04, 0x12
        /*000e*/ 	.short	(.L_3 - .L_2)
	.align		4
.L_2:
        /*0010*/ 	.word	index@(triton_per_fused__softmax_4)
        /*0014*/ 	.word	0x00000000


	//----- nvinfo : EIATTR_FRAME_SIZE
	.align		4
.L_3:
        /*0018*/ 	.byte	0x04, 0x11
        /*001a*/ 	.short	(.L_5 - .L_4)
	.align		4
.L_4:
        /*001c*/ 	.word	index@(triton_per_fused__softmax_4)
        /*0020*/ 	.word	0x00000000


	//----- nvinfo : EIATTR_MIN_STACK_SIZE
	.align		4
.L_5:
        /*0024*/ 	.byte	0x04, 0x12
        /*0026*/ 	.short	(.L_7 - .L_6)
	.align		4
.L_6:
        /*0028*/ 	.word	index@(triton_per_fused__softmax_4)
        /*002c*/ 	.word	0x00000000
.L_7:


//--------------------- .nv.info.triton_per_fused__softmax_4 --------------------------
	.section	.nv.info.triton_per_fused__softmax_4,"",@"SHT_CUDA_INFO"
	.sectionflags	@""
	.align	4


	//----- nvinfo : EIATTR_CUDA_API_VERSION
	.align		4
        /*0000*/ 	.byte	0x04, 0x37
        /*0002*/ 	.short	(.L_9 - .L_8)
.L_8:
        /*0004*/ 	.word	0x0000007c


	//----- nvinfo : EIATTR_KPARAM_INFO
	.align		4
.L_9:
        /*0008*/ 	.byte	0x04, 0x17
        /*000a*/ 	.short	(.L_11 - .L_10)
.L_10:
        /*000c*/ 	.word	0x00000000
        /*0010*/ 	.short	0x0003
        /*0012*/ 	.short	0x0014
        /*0014*/ 	.byte	0x00, 0xf0, 0x11, 0x00


	//----- nvinfo : EIATTR_KPARAM_INFO
	.align		4
.L_11:
        /*0018*/ 	.byte	0x04, 0x17
        /*001a*/ 	.short	(.L_13 - .L_12)
.L_12:
        /*001c*/ 	.word	0x00000000
        /*0020*/ 	.short	0x0002
        /*0022*/ 	.short	0x0010
        /*0024*/ 	.byte	0x00, 0xf0, 0x11, 0x00


	//----- nvinfo : EIATTR_KPARAM_INFO
	.align		4
.L_13:
        /*0028*/ 	.byte	0x04, 0x17
        /*002a*/ 	.short	(.L_15 - .L_14)
.L_14:
        /*002c*/ 	.word	0x00000000
        /*0030*/ 	.short	0x0001
        /*0032*/ 	.short	0x0008
        /*0034*/ 	.byte	0x00, 0xf4, 0x21, 0x00


	//----- nvinfo : EIATTR_KPARAM_INFO
	.align		4
.L_15:
        /*0038*/ 	.byte	0x04, 0x17
        /*003a*/ 	.short	(.L_17 - .L_16)
.L_16:
        /*003c*/ 	.word	0x00000000
        /*0040*/ 	.short	0x0000
        /*0042*/ 	.short	0x0000
        /*0044*/ 	.byte	0x00, 0xf4, 0x21, 0x00


	//----- nvinfo : EIATTR_SPARSE_MMA_MASK
	.align		4
.L_17:
        /*0048*/ 	.byte	0x03, 0x50
        /*004a*/ 	.short	0x0000


	//----- nvinfo : EIATTR_MAXREG_COUNT
	.align		4
        /*004c*/ 	.byte	0x03, 0x1b
        /*004e*/ 	.short	0x00ff


	//----- nvinfo : EIATTR_COOP_GROUP_MASK_REGIDS
	.align		4
        /*0050*/ 	.byte	0x04, 0x29
        /*0052*/ 	.short	(.L_19 - .L_18)


	//   ....[0]....
.L_18:
        /*0054*/ 	.word	0xffffffff


	//   ....[1]....
        /*0058*/ 	.word	0xffffffff


	//   ....[2]....
        /*005c*/ 	.word	0xffffffff


	//   ....[3]....
        /*0060*/ 	.word	0xffffffff


	//   ....[4]....
        /*0064*/ 	.word	0xffffffff


	//   ....[5]....
        /*0068*/ 	.word	0xffffffff


	//   ....[6]....
        /*006c*/ 	.word	0xffffffff


	//   ....[7]....
        /*0070*/ 	.word	0xffffffff


	//   ....[8]....
        /*0074*/ 	.word	0xffffffff


	//   ....[9]....
        /*0078*/ 	.word	0xffffffff


	//   ....[10]....
        /*007c*/ 	.word	0xffffffff


	//   ....[11]....
        /*0080*/ 	.word	0xffffffff


	//----- nvinfo : EIATTR_COOP_GROUP_INSTR_OFFSETS
	.align		4
.L_19:
        /*0084*/ 	.byte	0x04, 0x28
        /*0086*/ 	.short	(.L_21 - .L_20)


	//   ....[0]....
.L_20:
        /*0088*/ 	.word	0x000001e0


	//   ....[1]....
        /*008c*/ 	.word	0x00000220


	//   ....[2]....
        /*0090*/ 	.word	0x00000260


	//   ....[3]....
        /*0094*/ 	.word	0x000002a0


	//   ....[4]....
        /*0098*/ 	.word	0x000002e0


	//   ....[5]....
        /*009c*/ 	.word	0x000003b0


	//   ....[6]....
        /*00a0*/ 	.word	0x00000600


	//   ....[7]....
        /*00a4*/ 	.word	0x00000620


	//   ....[8]....
        /*00a8*/ 	.word	0x00000640


	//   ....[9]....
        /*00ac*/ 	.word	0x00000660


	//   ....[10]....
        /*00b0*/ 	.word	0x00000680


	//   ....[11]....
        /*00b4*/ 	.word	0x000006d0


	//----- nvinfo : EIATTR_EXIT_INSTR_OFFSETS
	.align		4
.L_21:
        /*00b8*/ 	.byte	0x04, 0x1c
        /*00ba*/ 	.short	(.L_23 - .L_22)


	//   ....[0]....
.L_22:
        /*00bc*/ 	.word	0x00000890


	//----- nvinfo : EIATTR_REQNTID
	.align		4
.L_23:
        /*00c0*/ 	.byte	0x04, 0x10
        /*00c2*/ 	.short	(.L_25 - .L_24)
.L_24:
        /*00c4*/ 	.word	0x00000040
        /*00c8*/ 	.word	0x00000001
        /*00cc*/ 	.word	0x00000001


	//----- nvinfo : EIATTR_CBANK_PARAM_SIZE
	.align		4
.L_25:
        /*00d0*/ 	.byte	0x03, 0x19
        /*00d2*/ 	.short	0x0018


	//----- nvinfo : EIATTR_PARAM_CBANK
	.align		4
        /*00d4*/ 	.byte	0x04, 0x0a
        /*00d6*/ 	.short	(.L_27 - .L_26)
	.align		4
.L_26:
        /*00d8*/ 	.word	index@(.nv.constant0.triton_per_fused__softmax_4)
        /*00dc*/ 	.short	0x0210
        /*00de*/ 	.short	0x0018


	//----- nvinfo : EIATTR_SW_WAR
	.align		4
.L_27:
        /*00e0*/ 	.byte	0x04, 0x36
        /*00e2*/ 	.short	(.L_29 - .L_28)
.L_28:
        /*00e4*/ 	.word	0x00000008
.L_29:


//--------------------- .nv.callgraph             --------------------------
	.section	.nv.callgraph,"",@"SHT_CUDA_CALLGRAPH"
	.align	4
	.sectionentsize	8
	.align		4
        /*0000*/ 	.word	0x00000000
	.align		4
        /*0004*/ 	.word	0xffffffff
	.align		4
        /*0008*/ 	.word	0x00000000
	.align		4
        /*000c*/ 	.word	0xfffffffe
	.align		4
        /*0010*/ 	.word	0x00000000
	.align		4
        /*0014*/ 	.word	0xfffffffd
	.align		4
        /*0018*/ 	.word	0x00000000
	.align		4
        /*001c*/ 	.word	0xfffffffc


//--------------------- .text.triton_per_fused__softmax_4 --------------------------
	.section	.text.triton_per_fused__softmax_4,"ax",@progbits
	.sectionflags	@"SHF_BARRIERS=1"
	.align	128
        .global         triton_per_fused__softmax_4
        .type           triton_per_fused__softmax_4,@function
        .size           triton_per_fused__softmax_4,(.L_x_1 - triton_per_fused__softmax_4)
        .other          triton_per_fused__softmax_4,@"STO_CUDA_ENTRY STV_DEFAULT"
triton_per_fused__softmax_4:
.text.triton_per_fused__softmax_4:
[----:B------:R-:W-:Y:S01]  /*0000*/  LDC R1, c[0x0][0x28] ;  /* 0x00000a00ff017b82 */ /* 0x000fe20000000800 */
[----:B------:R-:W1:Y:S07]  /*0010*/  S2R R14, SR_TID.X ;  /* 0x00000000000e7919 */ /* 0x000e6e0000002100 */
[----:B------:R-:W2:Y:S01]  /*0020*/  LDC.64 R2, c[0x0][0x210] ;  /* 0x00008400ff027b82 */ /* 0x000ea20000000a00 */
[----:B------:R-:W-:Y:S01]  /*0030*/  ULDC.64 UR6, c[0x0][0x208] ;  /* 0x0000820000067ab9 */ /* 0x000fe20000000a00 */
[----:B------:R-:W3:Y:S06]  /*0040*/  S2R R5, SR_CTAID.X ;  /* 0x0000000000057919 */ /* 0x000eec0000002500 */
[----:B------:R-:W4:Y:S01]  /*0050*/  LDC.64 R10, c[0x0][0x218] ;  /* 0x00008600ff0a7b82 */ /* 0x000f220000000a00 */
[----:B-1----:R-:W-:Y:S01]  /*0060*/  IMAD.SHL.U32 R0, R14, 0x4, RZ ;  /* 0x000000040e007824 */ /* 0x002fe200078e00ff */
[----:B----4-:R-:W4:Y:S04]  /*0070*/  LDG.E R10, desc[UR6][R10.64] ;  /* 0x000000060a0a7981 */ /* 0x010f28000c1e1900 */
[----:B------:R-:W-:-:S04]  /*0080*/  LOP3.LUT R4, R0, 0xfc, RZ, 0xc0, !PT ;  /* 0x000000fc00047812 */ /* 0x000fc800078ec0ff */
[----:B---3--:R-:W-:-:S05]  /*0090*/  LEA R5, R5, R4, 0x8 ;  /* 0x0000000405057211 */ /* 0x008fca00078e40ff */
[----:B--2---:R-:W-:-:S05]  /*00a0*/  IMAD.WIDE R2, R5, 0x4, R2 ;  /* 0x0000000405027825 */ /* 0x004fca00078e0202 */
[----:B------:R-:W4:Y:S01]  /*00b0*/  LDG.E.128 R4, desc[UR6][R2.64] ;  /* 0x0000000602047981 */ /* 0x000f22000c1e1d00 */
[----:B------:R-:W1:Y:S01]  /*00c0*/  S2UR UR5, SR_CgaCtaId ;  /* 0x00000000000579c3 */ /* 0x000e620000008800 */
[----:B------:R-:W-:Y:S01]  /*00d0*/  LOP3.LUT P2, RZ, R14, 0x1f, RZ, 0xc0, !PT ;  /* 0x0000001f0eff7812 */ /* 0x000fe2000784c0ff */
[----:B------:R-:W-:Y:S02]  /*00e0*/  UMOV UR4, 0x400 ;  /* 0x0000040000047882 */ /* 0x000fe40000000000 */
[----:B-1----:R-:W-:Y:S01]  /*00f0*/  UPRMT UR4, UR5, 0x654, UR4 ;  /* 0x0000065405047896 */ /* 0x002fe20008000004 */
[--C-:B----4-:R-:W-:Y:S01]  /*0100*/  FADD R12, R4, R10.reuse ;  /* 0x0000000a040c7221 */ /* 0x110fe20000000000 */
[----:B------:R-:W-:-:S04]  /*0110*/  FADD R5, R5, R10 ;  /* 0x0000000a05057221 */ /* 0x000fc80000000000 */
[C---:B------:R-:W-:Y:S02]  /*0120*/  FSETP.NAN.AND P1, PT, R12.reuse, R12, PT ;  /* 0x0000000c0c00720b */ /* 0x040fe40003f28000 */
[CC--:B------:R-:W-:Y:S02]  /*0130*/  FSETP.GT.AND P0, PT, R12.reuse, R5.reuse, PT ;  /* 0x000000050c00720b */ /* 0x0c0fe40003f04000 */
[----:B------:R-:W-:Y:S01]  /*0140*/  FSEL R13, R12, R5, P1 ;  /* 0x000000050c0d7208 */ /* 0x000fe20000800000 */
[----:B------:R-:W-:-:S03]  /*0150*/  FADD R6, R6, R10 ;  /* 0x0000000a06067221 */ /* 0x000fc60000000000 */
[----:B------:R-:W-:-:S04]  /*0160*/  FSEL R13, R12, R13, P0 ;  /* 0x0000000d0c0d7208 */ /* 0x000fc80000000000 */
[C---:B------:R-:W-:Y:S02]  /*0170*/  FSETP.GT.AND P0, PT, R13.reuse, R6, PT ;  /* 0x000000060d00720b */ /* 0x040fe40003f04000 */
[----:B------:R-:W-:Y:S01]  /*0180*/  FSETP.NAN.AND P1, PT, R13, R13, PT ;  /* 0x0000000d0d00720b */ /* 0x000fe20003f28000 */
[----:B------:R-:W-:-:S10]  /*0190*/  FADD R7, R7, R10 ;  /* 0x0000000a07077221 */ /* 0x000fd40000000000 */
[----:B------:R-:W-:-:S04]  /*01a0*/  @!P0 FSEL R13, R13, R6, P1 ;  /* 0x000000060d0d8208 */ /* 0x000fc80000800000 */
[C---:B------:R-:W-:Y:S02]  /*01b0*/  FSETP.GT.AND P0, PT, R13.reuse, R7, PT ;  /* 0x000000070d00720b */ /* 0x040fe40003f04000 */
[----:B------:R-:W-:-:S11]  /*01c0*/  FSETP.NAN.AND P1, PT, R13, R13, PT ;  /* 0x0000000d0d00720b */ /* 0x000fd60003f28000 */
[----:B------:R-:W-:-:S05]  /*01d0*/  @!P0 FSEL R13, R13, R7, P1 ;  /* 0x000000070d0d8208 */ /* 0x000fca0000800000 */
[----:B------:R-:W1:Y:S01]  /*01e0*/  SHFL.BFLY PT, R4, R13, 0x10, 0x1f ;  /* 0x0e001f000d047f89 */ /* 0x000e6200000e0000 */
[C---:B------:R-:W-:Y:S02]  /*01f0*/  FSETP.NAN.AND P1, PT, R13.reuse, R13, PT ;  /* 0x0000000d0d00720b */ /* 0x040fe40003f28000 */
[----:B-1----:R-:W-:-:S13]  /*0200*/  FSETP.GT.AND P0, PT, R13, R4, PT ;  /* 0x000000040d00720b */ /* 0x002fda0003f04000 */
        /* <DEDUP_REMOVED lines=15> */
[----:B------:R-:W-:Y:S02]  /*0300*/  SHF.R.U32.HI R10, RZ, 0x3, R14 ;  /* 0x00000003ff0a7819 */ /* 0x000fe4000001160e */
[----:B-1----:R-:W-:-:S13]  /*0310*/  FSETP.GT.AND P0, PT, R13, R4, PT ;  /* 0x000000040d00720b */ /* 0x002fda0003f04000 */
[----:B------:R-:W-:Y:S02]  /*0320*/  @!P0 SEL R13, R13, R4, P3 ;  /* 0x000000040d0d8207 */ /* 0x000fe40001800000 */
[----:B------:R-:W-:-:S05]  /*0330*/  LOP3.LUT R4, R10, 0x4, RZ, 0xc0, !PT ;  /* 0x000000040a047812 */ /* 0x000fca00078ec0ff */
[----:B------:R-:W-:Y:S01]  /*0340*/  @!P2 STS [R4+UR4], R13 ;  /* 0x0000000d0400a988 */ /* 0x000fe20008000804 */
[----:B------:R-:W-:Y:S01]  /*0350*/  BAR.SYNC.DEFER_BLOCKING 0x0 ;  /* 0x0000000000007b1d */ /* 0x000fe20000010000 */
[----:B------:R-:W-:-:S13]  /*0360*/  ISETP.GE.AND P1, PT, R14, 0x2, PT ;  /* 0x000000020e00780c */ /* 0x000fda0003f26270 */
[----:B------:R-:W1:Y:S01]  /*0370*/  @!P1 LDS R9, [R0+UR4] ;  /* 0x0000000400099984 */ /* 0x000e620008000800 */
[----:B------:R-:W-:-:S04]  /*0380*/  LOP3.LUT R11, R14, 0x1, RZ, 0xc0, !PT ;  /* 0x000000010e0b7812 */ /* 0x000fc800078ec0ff */
[----:B------:R-:W-:-:S04]  /*0390*/  ISETP.NE.U32.AND P0, PT, R11, 0x1, PT ;  /* 0x000000010b00780c */ /* 0x000fc80003f05070 */
[----:B------:R-:W-:Y:S01]  /*03a0*/  ISETP.LT.AND P0, PT, R14, 0x2, P0 ;  /* 0x000000020e00780c */ /* 0x000fe20000701270 */
[----:B-1----:R-:W1:Y:S01]  /*03b0*/  SHFL.BFLY PT, R10, R9, 0x1, 0x1f ;  /* 0x0c201f00090a7f89 */ /* 0x002e6200000e0000 */
[C---:B------:R-:W-:Y:S02]  /*03c0*/  FSETP.NAN.AND P4, PT, R9.reuse, R9, PT ;  /* 0x000000090900720b */ /* 0x040fe40003f88000 */
[----:B-1----:R-:W-:-:S04]  /*03d0*/  FSETP.GT.AND P3, PT, R9, R10, PT ;  /* 0x0000000a0900720b */ /* 0x002fc80003f64000 */
[----:B------:R-:W-:-:S04]  /*03e0*/  SEL R10, R9, R10, P3 ;  /* 0x0000000a090a7207 */ /* 0x000fc80001800000 */
[----:B------:R-:W-:-:S05]  /*03f0*/  SEL R11, R9, R10, P4 ;  /* 0x0000000a090b7207 */ /* 0x000fca0002000000 */
[----:B------:R-:W-:Y:S01]  /*0400*/  @P0 STS [R0+UR4], R11 ;  /* 0x0000000b00000988 */ /* 0x000fe20008000804 */
[----:B------:R-:W-:Y:S06]  /*0410*/  BAR.SYNC.DEFER_BLOCKING 0x0 ;  /* 0x0000000000007b1d */ /* 0x000fec0000010000 */
[----:B------:R-:W1:Y:S02]  /*0420*/  LDS R10, [UR4] ;  /* 0x00000004ff0a7984 */ /* 0x000e640008000800 */
[----:B-1----:R-:W-:-:S04]  /*0430*/  FADD R10, RZ, R10 ;  /* 0x0000000aff0a7221 */ /* 0x002fc80000000000 */
[--C-:B------:R-:W-:Y:S01]  /*0440*/  FADD R12, R12, -R10.reuse ;  /* 0x8000000a0c0c7221 */ /* 0x100fe20000000000 */
[--C-:B------:R-:W-:Y:S01]  /*0450*/  FADD R5, R5, -R10.reuse ;  /* 0x8000000a05057221 */ /* 0x100fe20000000000 */
[--C-:B------:R-:W-:Y:S02]  /*0460*/  FADD R6, R6, -R10.reuse ;  /* 0x8000000a06067221 */ /* 0x100fe40000000000 */
[----:B------:R-:W-:Y:S01]  /*0470*/  FMUL R12, R12, 1.4426950216293334961 ;  /* 0x3fb8aa3b0c0c7820 */ /* 0x000fe20000400000 */
[----:B------:R-:W-:Y:S01]  /*0480*/  FMUL R13, R5, 1.4426950216293334961 ;  /* 0x3fb8aa3b050d7820 */ /* 0x000fe20000400000 */
[----:B------:R-:W-:Y:S01]  /*0490*/  FADD R7, R7, -R10 ;  /* 0x8000000a07077221 */ /* 0x000fe20000000000 */
[----:B------:R-:W-:Y:S01]  /*04a0*/  FMUL R10, R6, 1.4426950216293334961 ;  /* 0x3fb8aa3b060a7820 */ /* 0x000fe20000400000 */
[----:B------:R-:W-:Y:S01]  /*04b0*/  BAR.SYNC.DEFER_BLOCKING 0x0 ;  /* 0x0000000000007b1d */ /* 0x000fe20000010000 */
[----:B------:R-:W-:Y:S02]  /*04c0*/  FSETP.GEU.AND P3, PT, R12, -126, PT ;  /* 0xc2fc00000c00780b */ /* 0x000fe40003f6e000 */
[----:B------:R-:W-:Y:S01]  /*04d0*/  FSETP.GEU.AND P4, PT, R13, -126, PT ;  /* 0xc2fc00000d00780b */ /* 0x000fe20003f8e000 */
[----:B------:R-:W-:Y:S01]  /*04e0*/  FMUL R11, R7, 1.4426950216293334961 ;  /* 0x3fb8aa3b070b7820 */ /* 0x000fe20000400000 */
[----:B------:R-:W-:-:S04]  /*04f0*/  FSETP.GEU.AND P5, PT, R10, -126, PT ;  /* 0xc2fc00000a00780b */ /* 0x000fc80003fae000 */
[----:B------:R-:W-:-:S05]  /*0500*/  FSETP.GEU.AND P6, PT, R11, -126, PT ;  /* 0xc2fc00000b00780b */ /* 0x000fca0003fce000 */
[----:B------:R-:W-:Y:S02]  /*0510*/  @!P3 FMUL R12, R12, 0.5 ;  /* 0x3f0000000c0cb820 */ /* 0x000fe40000400000 */
[----:B------:R-:W-:Y:S02]  /*0520*/  @!P4 FMUL R13, R13, 0.5 ;  /* 0x3f0000000d0dc820 */ /* 0x000fe40000400000 */
[----:B------:R-:W1:Y:S01]  /*0530*/  MUFU.EX2 R5, R12 ;  /* 0x0000000c00057308 */ /* 0x000e620000000800 */
[----:B------:R-:W-:-:S03]  /*0540*/  @!P5 FMUL R10, R10, 0.5 ;  /* 0x3f0000000a0ad820 */ /* 0x000fc60000400000 */
[----:B------:R-:W-:-:S04]  /*0550*/  @!P6 FMUL R11, R11, 0.5 ;  /* 0x3f0000000b0be820 */ /* 0x000fc80000400000 */
[----:B------:R-:W2:Y:S08]  /*0560*/  MUFU.EX2 R6, R13 ;  /* 0x0000000d00067308 */ /* 0x000eb00000000800 */
[----:B------:R-:W3:Y:S01]  /*0570*/  MUFU.EX2 R7, R10 ;  /* 0x0000000a00077308 */ /* 0x000ee20000000800 */
[----:B-1----:R-:W-:-:S07]  /*0580*/  @!P3 FMUL R5, R5, R5 ;  /* 0x000000050505b220 */ /* 0x002fce0000400000 */
[----:B------:R-:W1:Y:S01]  /*0590*/  MUFU.EX2 R9, R11 ;  /* 0x0000000b00097308 */ /* 0x000e620000000800 */
[----:B--2---:R-:W-:-:S04]  /*05a0*/  @!P4 FMUL R6, R6, R6 ;  /* 0x000000060606c220 */ /* 0x004fc80000400000 */
[----:B------:R-:W-:Y:S01]  /*05b0*/  FADD R12, R5, R6 ;  /* 0x00000006050c7221 */ /* 0x000fe20000000000 */
[----:B---3--:R-:W-:-:S04]  /*05c0*/  @!P5 FMUL R7, R7, R7 ;  /* 0x000000070707d220 */ /* 0x008fc80000400000 */
[----:B------:R-:W-:Y:S01]  /*05d0*/  FADD R12, R7, R12 ;  /* 0x0000000c070c7221 */ /* 0x000fe20000000000 */
[----:B-1----:R-:W-:-:S04]  /*05e0*/  @!P6 FMUL R9, R9, R9 ;  /* 0x000000090909e220 */ /* 0x002fc80000400000 */
[----:B------:R-:W-:-:S05]  /*05f0*/  FADD R12, R9, R12 ;  /* 0x0000000c090c7221 */ /* 0x000fca0000000000 */
[----:B------:R-:W1:Y:S02]  /*0600*/  SHFL.BFLY PT, R13, R12, 0x10, 0x1f ;  /* 0x0e001f000c0d7f89 */ /* 0x000e6400000e0000 */
[----:B-1----:R-:W-:-:S05]  /*0610*/  FADD R13, R12, R13 ;  /* 0x0000000d0c0d7221 */ /* 0x002fca0000000000 */
        /* <DEDUP_REMOVED lines=8> */
[----:B------:R-:W-:Y:S01]  /*06a0*/  @!P2 STS [R4+UR4], R15 ;  /* 0x0000000f0400a988 */ /* 0x000fe20008000804 */
[----:B------:R-:W-:Y:S06]  /*06b0*/  BAR.SYNC.DEFER_BLOCKING 0x0 ;  /* 0x0000000000007b1d */ /* 0x000fec0000010000 */
[----:B------:R-:W1:Y:S04]  /*06c0*/  @!P1 LDS R8, [R0+UR4] ;  /* 0x0000000400089984 */ /* 0x000e680008000800 */
[----:B-1----:R-:W1:Y:S02]  /*06d0*/  SHFL.BFLY PT, R13, R8, 0x1, 0x1f ;  /* 0x0c201f00080d7f89 */ /* 0x002e6400000e0000 */
[----:B-1----:R-:W-:-:S05]  /*06e0*/  FADD R13, R8, R13 ;  /* 0x0000000d080d7221 */ /* 0x002fca0000000000 */
[----:B------:R1:W-:Y:S01]  /*06f0*/  @P0 STS [R0+UR4], R13 ;  /* 0x0000000d00000988 */ /* 0x0003e20008000804 */
[----:B------:R-:W-:Y:S06]  /*0700*/  BAR.SYNC.DEFER_BLOCKING 0x0 ;  /* 0x0000000000007b1d */ /* 0x000fec0000010000 */
[----:B------:R-:W2:Y:S01]  /*0710*/  LDS R10, [UR4] ;  /* 0x00000004ff0a7984 */ /* 0x000ea20008000800 */
[----:B------:R-:W-:Y:S01]  /*0720*/  FMUL R4, R5, 0.25 ;  /* 0x3e80000005047820 */ /* 0x000fe20000400000 */
[----:B-1----:R-:W-:Y:S01]  /*0730*/  FMUL R0, R7, 0.25 ;  /* 0x3e80000007007820 */ /* 0x002fe20000400000 */
[----:B------:R-:W-:Y:S01]  /*0740*/  FMUL R11, R6, 0.25 ;  /* 0x3e800000060b7820 */ /* 0x000fe20000400000 */
[----:B------:R-:W-:Y:S01]  /*0750*/  FMUL R8, R9, 0.25 ;  /* 0x3e80000009087820 */ /* 0x000fe20000400000 */
[----:B--2---:R-:W-:-:S05]  /*0760*/  FADD R10, RZ, R10 ;  /* 0x0000000aff0a7221 */ /* 0x004fca0000000000 */
[C---:B------:R-:W-:Y:S02]  /*0770*/  FSETP.GT.AND P0, PT, |R10|.reuse, 8.50705917302346158658e+37, PT ;  /* 0x7e8000000a00780b */ /* 0x040fe40003f04200 */
[----:B------:R-:W-:-:S11]  /*0780*/  FSETP.GEU.AND P1, PT, |R10|, 1.175494350822287508e-38, PT ;  /* 0x008000000a00780b */ /* 0x000fd60003f2e200 */
[----:B------:R-:W-:-:S04]  /*0790*/  @P0 FMUL R10, R10, 0.25 ;  /* 0x3e8000000a0a0820 */ /* 0x000fc80000400000 */
[----:B------:R-:W-:-:S06]  /*07a0*/  @!P1 FMUL R10, R10, 16777216 ;  /* 0x4b8000000a0a9820 */ /* 0x000fcc0000400000 */
[----:B------:R-:W1:Y:S01]  /*07b0*/  MUFU.RCP R10, R10 ;  /* 0x0000000a000a7308 */ /* 0x000e620000001000 */
[----:B------:R-:W-:Y:S02]  /*07c0*/  FSEL R5, R4, R5, P0 ;  /* 0x0000000504057208 */ /* 0x000fe40000000000 */
[----:B------:R-:W-:Y:S02]  /*07d0*/  FSEL R7, R0, R7, P0 ;  /* 0x0000000700077208 */ /* 0x000fe40000000000 */
[----:B------:R-:W-:Y:S02]  /*07e0*/  FSEL R11, R11, R6, P0 ;  /* 0x000000060b0b7208 */ /* 0x000fe40000000000 */
[----:B------:R-:W-:Y:S01]  /*07f0*/  FSEL R9, R8, R9, P0 ;  /* 0x0000000908097208 */ /* 0x000fe20000000000 */
[----:B------:R-:W-:Y:S01]  /*0800*/  @!P1 FMUL R5, R5, 16777216 ;  /* 0x4b80000005059820 */ /* 0x000fe20000400000 */
[----:B------:R-:W-:Y:S01]  /*0810*/  @!P1 FMUL R7, R7, 16777216 ;  /* 0x4b80000007079820 */ /* 0x000fe20000400000 */
[----:B------:R-:W-:-:S02]  /*0820*/  @!P1 FMUL R11, R11, 16777216 ;  /* 0x4b8000000b0b9820 */ /* 0x000fc40000400000 */
[----:B------:R-:W-:Y:S01]  /*0830*/  @!P1 FMUL R9, R9, 16777216 ;  /* 0x4b80000009099820 */ /* 0x000fe20000400000 */
[C---:B-1----:R-:W-:Y:S01]  /*0840*/  FMUL R4, R10.reuse, R5 ;  /* 0x000000050a047220 */ /* 0x042fe20000400000 */
[C---:B------:R-:W-:Y:S01]  /*0850*/  FMUL R6, R10.reuse, R7 ;  /* 0x000000070a067220 */ /* 0x040fe20000400000 */
[C---:B------:R-:W-:Y:S01]  /*0860*/  FMUL R5, R10.reuse, R11 ;  /* 0x0000000b0a057220 */ /* 0x040fe20000400000 */
[----:B------:R-:W-:-:S05]  /*0870*/  FMUL R7, R10, R9 ;  /* 0x000000090a077220 */ /* 0x000fca0000400000 */
[----:B------:R-:W-:Y:S01]  /*0880*/  STG.E.128 desc[UR6][R2.64], R4 ;  /* 0x0000000402007986 */ /* 0x000fe2000c101d06 */
[----:B------:R-:W-:Y:S05]  /*0890*/  EXIT ;  /* 0x000000000000794d */ /* 0x000fea0003800000 */
.L_x_0:
[----:B------:R-:W-:-:S00]  /*08a0*/  BRA `(.L_x_0) ;  /* 0xfffffffc00fc7947 */ /* 0x000fc0000383ffff */
[----:B------:R-:W-:-:S00]  /*08b0*/  NOP ;  /* 0x0000000000007918 */ /* 0x000fc00000000000 */
        /* <DEDUP_REMOVED lines=12> */
.L_x_1:


//--------------------- .nv.shared.triton_per_fused__softmax_4 --------------------------
	.section	.nv.shared.triton_per_fused__softmax_4,"aw",@nobits
	.sectionflags	@""
	.align	16
	.zero		1024


//--------------------- .nv.constant0.triton_per_fused__softmax_4 --------------------------
	.section	.nv.constant0.triton_per_fused__softmax_4,"a",@progbits
	.sectionflags	@""
	.align	4
.nv.constant0.triton_per_fused__softmax_4:
	.zero		552
